	.headerflags	@"EF_CUDA_TEXMODE_UNIFIED EF_CUDA_64BIT_ADDRESS EF_CUDA_ACCELERATORS EF_CUDA_SM90 EF_CUDA_VIRTUAL_SM(EF_CUDA_SM90)"
	.elftype	@"ET_EXEC"


//--------------------- .nv.info                  --------------------------
	.section	.nv.info,"",@"SHT_CUDA_INFO"
	.align	4


	//----- nvinfo : EIATTR_REGCOUNT
	.align		4
        /*0000*/ 	.byte	0x04, 0x2f
        /*0002*/ 	.short	(.L_1 - .L_0)
	.align		4
.L_0:
        /*0004*/ 	.word	index@(triton_red_fused__to_copy_mul_sum_1)
        /*0008*/ 	.word	0x00000020


	//----- nvinfo : EIATTR_MIN_STACK_SIZE
	.align		4
.L_1:
        /*000c*/ 	.byte	0x04, 0x12
        /*000e*/ 	.short	(.L_3 - .L_2)
	.align		4
.L_2:
        /*0010*/ 	.word	index@(triton_red_fused__to_copy_mul_sum_1)
        /*0014*/ 	.word	0x00000000


	//----- nvinfo : EIATTR_FRAME_SIZE
	.align		4
.L_3:
        /*0018*/ 	.byte	0x04, 0x11
        /*001a*/ 	.short	(.L_5 - .L_4)
	.align		4
.L_4:
        /*001c*/ 	.word	index@(triton_red_fused__to_copy_mul_sum_1)
        /*0020*/ 	.word	0x00000000


	//----- nvinfo : EIATTR_MIN_STACK_SIZE
	.align		4
.L_5:
        /*0024*/ 	.byte	0x04, 0x12
        /*0026*/ 	.short	(.L_7 - .L_6)
	.align		4
.L_6:
        /*0028*/ 	.word	index@(triton_red_fused__to_copy_mul_sum_1)
        /*002c*/ 	.word	0x00000000
.L_7:


//--------------------- .nv.info.triton_red_fused__to_copy_mul_sum_1 --------------------------
	.section	.nv.info.triton_red_fused__to_copy_mul_sum_1,"",@"SHT_CUDA_INFO"
	.sectionflags	@""
	.align	4


	//----- nvinfo : EIATTR_CUDA_API_VERSION
	.align		4
        /*0000*/ 	.byte	0x04, 0x37
        /*0002*/ 	.short	(.L_9 - .L_8)
.L_8:
        /*0004*/ 	.word	0x0000007c


	//----- nvinfo : EIATTR_KPARAM_INFO
	.align		4
.L_9:
        /*0008*/ 	.byte	0x04, 0x17
        /*000a*/ 	.short	(.L_11 - .L_10)
.L_10:
        /*000c*/ 	.word	0x00000000
        /*0010*/ 	.short	0x0006
        /*0012*/ 	.short	0x0028
        /*0014*/ 	.byte	0x00, 0xf4, 0x21, 0x00


	//----- nvinfo : EIATTR_KPARAM_INFO
	.align		4
.L_11:
        /*0018*/ 	.byte	0x04, 0x17
        /*001a*/ 	.short	(.L_13 - .L_12)
.L_12:
        /*001c*/ 	.word	0x00000000
        /*0020*/ 	.short	0x0005
        /*0022*/ 	.short	0x0024
        /*0024*/ 	.byte	0x00, 0xf0, 0x11, 0x00


	//----- nvinfo : EIATTR_KPARAM_INFO
	.align		4
.L_13:
        /*0028*/ 	.byte	0x04, 0x17
        /*002a*/ 	.short	(.L_15 - .L_14)
.L_14:
        /*002c*/ 	.word	0x00000000
        /*0030*/ 	.short	0x0004
        /*0032*/ 	.short	0x0020
        /*0034*/ 	.byte	0x00, 0xf0, 0x11, 0x00


	//----- nvinfo : EIATTR_KPARAM_INFO
	.align		4
.L_15:
        /*0038*/ 	.byte	0x04, 0x17
        /*003a*/ 	.short	(.L_17 - .L_16)
.L_16:
        /*003c*/ 	.word	0x00000000
        /*0040*/ 	.short	0x0003
        /*0042*/ 	.short	0x0018
        /*0044*/ 	.byte	0x00, 0xf4, 0x21, 0x00


	//----- nvinfo : EIATTR_KPARAM_INFO
	.align		4
.L_17:
        /*0048*/ 	.byte	0x04, 0x17
        /*004a*/ 	.short	(.L_19 - .L_18)
.L_18:
        /*004c*/ 	.word	0x00000000
        /*0050*/ 	.short	0x0002
        /*0052*/ 	.short	0x0010
        /*0054*/ 	.byte	0x00, 0xf4, 0x21, 0x00


	//----- nvinfo : EIATTR_KPARAM_INFO
	.align		4
.L_19:
        /*0058*/ 	.byte	0x04, 0x17
        /*005a*/ 	.short	(.L_21 - .L_20)
.L_20:
        /*005c*/ 	.word	0x00000000
        /*0060*/ 	.short	0x0001
        /*0062*/ 	.short	0x0008
        /*0064*/ 	.byte	0x00, 0xf4, 0x21, 0x00


	//----- nvinfo : EIATTR_KPARAM_INFO
	.align		4
.L_21:
        /*0068*/ 	.byte	0x04, 0x17
        /*006a*/ 	.short	(.L_23 - .L_22)
.L_22:
        /*006c*/ 	.word	0x00000000
        /*0070*/ 	.short	0x0000
        /*0072*/ 	.short	0x0000
        /*0074*/ 	.byte	0x00, 0xf4, 0x21, 0x00


	//----- nvinfo : EIATTR_SPARSE_MMA_MASK
	.align		4
.L_23:
        /*0078*/ 	.byte	0x03, 0x50
        /*007a*/ 	.short	0x0000


	//----- nvinfo : EIATTR_MAXREG_COUNT
	.align		4
        /*007c*/ 	.byte	0x03, 0x1b
        /*007e*/ 	.short	0x00ff


	//----- nvinfo : EIATTR_COOP_GROUP_MASK_REGIDS
	.align		4
        /*0080*/ 	.byte	0x04, 0x29
        /*0082*/ 	.short	(.L_25 - .L_24)


	//   ....[0]....
.L_24:
        /*0084*/ 	.word	0xffffffff


	//   ....[1]....
        /*0088*/ 	.word	0xffffffff


	//----- nvinfo : EIATTR_COOP_GROUP_INSTR_OFFSETS
	.align		4
.L_25:
        /*008c*/ 	.byte	0x04, 0x28
        /*008e*/ 	.short	(.L_27 - .L_26)


	//   ....[0]....
.L_26:
        /*0090*/ 	.word	0x000009c0


	//   ....[1]....
        /*0094*/ 	.word	0x00000a20


	//----- nvinfo : EIATTR_EXIT_INSTR_OFFSETS
	.align		4
.L_27:
        /*0098*/ 	.byte	0x04, 0x1c
        /*009a*/ 	.short	(.L_29 - .L_28)


	//   ....[0]....
.L_28:
        /*009c*/ 	.word	0x00000a90


	//   ....[1]....
        /*00a0*/ 	.word	0x00000b00


	//----- nvinfo : EIATTR_REQNTID
	.align		4
.L_29:
        /*00a4*/ 	.byte	0x04, 0x10
        /*00a6*/ 	.short	(.L_31 - .L_30)
.L_30:
        /*00a8*/ 	.word	0x00000040
        /*00ac*/ 	.word	0x00000001
        /*00b0*/ 	.word	0x00000001


	//----- nvinfo : EIATTR_CBANK_PARAM_SIZE
	.align		4
.L_31:
        /*00b4*/ 	.byte	0x03, 0x19
        /*00b6*/ 	.short	0x0030


	//----- nvinfo : EIATTR_PARAM_CBANK
	.align		4
        /*00b8*/ 	.byte	0x04, 0x0a
        /*00ba*/ 	.short	(.L_33 - .L_32)
	.align		4
.L_32:
        /*00bc*/ 	.word	index@(.nv.constant0.triton_red_fused__to_copy_mul_sum_1)
        /*00c0*/ 	.short	0x0210
        /*00c2*/ 	.short	0x0030


	//----- nvinfo : EIATTR_SW_WAR
	.align		4
.L_33:
        /*00c4*/ 	.byte	0x04, 0x36
        /*00c6*/ 	.short	(.L_35 - .L_34)
.L_34:
        /*00c8*/ 	.word	0x00000008
.L_35:


//--------------------- .nv.callgraph             --------------------------
	.section	.nv.callgraph,"",@"SHT_CUDA_CALLGRAPH"
	.align	4
	.sectionentsize	8
	.align		4
        /*0000*/ 	.word	0x00000000
	.align		4
        /*0004*/ 	.word	0xffffffff
	.align		4
        /*0008*/ 	.word	0x00000000
	.align		4
        /*000c*/ 	.word	0xfffffffe
	.align		4
        /*0010*/ 	.word	0x00000000
	.align		4
        /*0014*/ 	.word	0xfffffffd
	.align		4
        /*0018*/ 	.word	0x00000000
	.align		4
        /*001c*/ 	.word	0xfffffffc


//--------------------- .text.triton_red_fused__to_copy_mul_sum_1 --------------------------
	.section	.text.triton_red_fused__to_copy_mul_sum_1,"ax",@progbits
	.sectionflags	@"SHF_BARRIERS=1"
	.align	128
        .global         triton_red_fused__to_copy_mul_sum_1
        .type           triton_red_fused__to_copy_mul_sum_1,@function
        .size           triton_red_fused__to_copy_mul_sum_1,(.L_x_5 - triton_red_fused__to_copy_mul_sum_1)
        .other          triton_red_fused__to_copy_mul_sum_1,@"STO_CUDA_ENTRY STV_DEFAULT"
triton_red_fused__to_copy_mul_sum_1:
.text.triton_red_fused__to_copy_mul_sum_1:
[----:B------:R-:W0:Y:S02]  /*0000*/  LDC R1, c[0x0][0x28] ;  /* 0x00000a00ff017b82 */ /* 0x000e240000000800 */
[----:B------:R-:W1:Y:S01]  /*0010*/  S2R R0, SR_TID.X ;  /* 0x0000000000007919 */ /* 0x000e620000002100 */
[----:B------:R-:W-:Y:S01]  /*0020*/  ULDC UR4, c[0x0][0x234] ;  /* 0x00008d0000047ab9 */ /* 0x000fe20000000800 */
[----:B------:R-:W-:Y:S01]  /*0030*/  ULDC.64 UR6, c[0x0][0x208] ;  /* 0x0000820000067ab9 */ /* 0x000fe20000000a00 */
[----:B------:R-:W-:Y:S01]  /*0040*/  MOV R2, UR4 ;  /* 0x0000000400027c02 */ /* 0x000fe20008000f00 */
[----:B------:R-:W2:Y:S01]  /*0050*/  S2R R5, SR_CTAID.X ;  /* 0x0000000000057919 */ /* 0x000ea20000002500 */
[----:B------:R-:W-:Y:S02]  /*0060*/  HFMA2.MMA R9, -RZ, RZ, 0, 0 ;  /* 0x00000000ff097435 */ /* 0x000fe400000001ff */
[----:B------:R-:W-:Y:S02]  /*0070*/  ISETP.GE.AND P0, PT, R2, 0x1, PT ;  /* 0x000000010200780c */ /* 0x000fe40003f06270 */
[----:B-1----:R-:W-:Y:S01]  /*0080*/  SHF.R.U32.HI R4, RZ, 0x2, R0 ;  /* 0x00000002ff047819 */ /* 0x002fe20000011600 */
[----:B--2---:R-:W-:-:S03]  /*0090*/  IMAD.SHL.U32 R5, R5, 0x8, RZ ;  /* 0x0000000805057824 */ /* 0x004fc600078e00ff */
[----:B------:R-:W-:-:S07]  /*00a0*/  SGXT.U32 R4, R4, 0x3 ;  /* 0x000000030404781a */ /* 0x000fce0000000000 */
[----:B------:R-:W-:Y:S05]  /*00b0*/  @!P0 BRA `(.L_x_0) ;  /* 0x0000000800408947 */ /* 0x000fea0003800000 */
[----:B------:R-:W-:Y:S01]  /*00c0*/  ISETP.GT.AND P1, PT, R2, 0xc, PT ;  /* 0x0000000c0200780c */ /* 0x000fe20003f24270 */
[----:B------:R-:W-:Y:S01]  /*00d0*/  IMAD.MOV.U32 R9, RZ, RZ, RZ ;  /* 0x000000ffff097224 */ /* 0x000fe200078e00ff */
[----:B------:R-:W-:Y:S02]  /*00e0*/  LOP3.LUT R6, R0, 0x3, RZ, 0xc0, !PT ;  /* 0x0000000300067812 */ /* 0x000fe400078ec0ff */
[----:B------:R-:W-:Y:S02]  /*00f0*/  PLOP3.LUT P0, PT, PT, PT, PT, 0x80, 0x0 ;  /* 0x000000000000781c */ /* 0x000fe40003f0f070 */
[----:B------:R-:W-:Y:S02]  /*0100*/  LEA R3, R6, R5, 0xc ;  /* 0x0000000506037211 */ /* 0x000fe400078e60ff */
[----:B------:R-:W-:-:S03]  /*0110*/  MOV R11, RZ ;  /* 0x000000ff000b7202 */ /* 0x000fc60000000f00 */
[----:B------:R-:W-:Y:S02]  /*0120*/  IMAD.IADD R8, R4, 0x1, R3 ;  /* 0x0000000104087824 */ /* 0x000fe400078e0203 */
[----:B------:R-:W-:Y:S05]  /*0130*/  @!P1 BRA `(.L_x_1) ;  /* 0x0000000400289947 */ /* 0x000fea0003800000 */
[----:B------:R-:W1:Y:S01]  /*0140*/  LDC R7, c[0x0][0x234] ;  /* 0x00008d00ff077b82 */ /* 0x000e620000000800 */
[----:B------:R-:W-:Y:S02]  /*0150*/  PLOP3.LUT P0, PT, PT, PT, PT, 0x8, 0x0 ;  /* 0x000000000000781c */ /* 0x000fe40003f0e170 */
[----:B------:R-:W-:-:S05]  /*0160*/  IADD3 R3, R2, -0xc, RZ ;  /* 0xfffffff402037810 */ /* 0x000fca0007ffe0ff */
[----:B------:R-:W2:Y:S08]  /*0170*/  LDC.64 R12, c[0x0][0x210] ;  /* 0x00008400ff0c7b82 */ /* 0x000eb00000000a00 */
[----:B------:R-:W3:Y:S08]  /*0180*/  LDC.64 R14, c[0x0][0x218] ;  /* 0x00008600ff0e7b82 */ /* 0x000ef00000000a00 */
[----:B-1----:R-:W4:Y:S02]  /*0190*/  LDC.64 R16, c[0x0][0x220] ;  /* 0x00008800ff107b82 */ /* 0x002f240000000a00 */
.L_x_2:
[----:B------:R-:W-:Y:S01]  /*01a0*/  IMAD.MOV.U32 R2, RZ, RZ, R7 ;  /* 0x000000ffff027224 */ /* 0x000fe200078e0007 */
[----:B------:R-:W-:Y:S01]  /*01b0*/  IADD3 R21, R6, R11, RZ ;  /* 0x0000000b06157210 */ /* 0x000fe20007ffe0ff */
[----:B------:R-:W-:Y:S01]  /*01c0*/  HFMA2.MMA R28, -RZ, RZ, 0, 0 ;  /* 0x00000000ff1c7435 */ /* 0x000fe200000001ff */
[----:B------:R-:W-:Y:S01]  /*01d0*/  PRMT R27, RZ, 0x7610, R27 ;  /* 0x00007610ff1b7816 */ /* 0x000fe2000000001b */
[----:B---3--:R-:W-:Y:S01]  /*01e0*/  IMAD.WIDE R22, R8, 0x2, R14 ;  /* 0x0000000208167825 */ /* 0x008fe200078e020e */
[CC--:B------:R-:W-:Y:S02]  /*01f0*/  ISETP.GE.AND P2, PT, R21.reuse, R2.reuse, PT ;  /* 0x000000021500720c */ /* 0x0c0fe40003f46270 */
[----:B------:R-:W-:Y:S01]  /*0200*/  IADD3 R26, R6, 0x4, R11 ;  /* 0x00000004061a7810 */ /* 0x000fe20007ffe00b */
[----:B----4-:R-:W-:Y:S01]  /*0210*/  IMAD.WIDE R20, R21, 0x4, R16 ;  /* 0x0000000415147825 */ /* 0x010fe200078e0210 */
[----:B------:R-:W-:Y:S02]  /*0220*/  PRMT R24, RZ, 0x7610, R24 ;  /* 0x00007610ff187816 */ /* 0x000fe40000000018 */
[----:B------:R-:W-:-:S02]  /*0230*/  ISETP.GE.AND P3, PT, R26, R2, PT ;  /* 0x000000021a00720c */ /* 0x000fc40003f66270 */
[----:B------:R-:W-:-:S05]  /*0240*/  IADD3 R29, R8, 0x4000, RZ ;  /* 0x00004000081d7810 */ /* 0x000fca0007ffe0ff */
[----:B------:R1:W3:Y:S04]  /*0250*/  @!P2 LDG.E.EL R28, desc[UR6][R20.64] ;  /* 0x00000006141ca981 */ /* 0x0002e8000c2e1900 */
[----:B------:R-:W4:Y:S01]  /*0260*/  @!P2 LDG.E.EF.U16 R27, desc[UR6][R22.64] ;  /* 0x00000006161ba981 */ /* 0x000f22000c0e1500 */
[----:B-12---:R-:W-:Y:S01]  /*0270*/  IMAD.WIDE R20, R8, 0x2, R12 ;  /* 0x0000000208147825 */ /* 0x006fe200078e020c */
[----:B------:R-:W-:-:S04]  /*0280*/  PRMT R25, RZ, 0x7610, R25 ;  /* 0x00007610ff197816 */ /* 0x000fc80000000019 */
[----:B------:R-:W2:Y:S01]  /*0290*/  @!P2 LDG.E.EF.U16 R24, desc[UR6][R20.64] ;  /* 0x000000061418a981 */ /* 0x000ea2000c0e1500 */
[----:B------:R-:W-:-:S04]  /*02a0*/  IMAD.WIDE R18, R29, 0x2, R14 ;  /* 0x000000021d127825 */ /* 0x000fc800078e020e */
[----:B------:R-:W-:Y:S01]  /*02b0*/  IMAD.MOV.U32 R10, RZ, RZ, RZ ;  /* 0x000000ffff0a7224 */ /* 0x000fe200078e00ff */
[----:B------:R1:W5:Y:S02]  /*02c0*/  @!P3 LDG.E.EF.U16 R25, desc[UR6][R18.64] ;  /* 0x000000061219b981 */ /* 0x000364000c0e1500 */
[----:B01----:R-:W-:-:S05]  /*02d0*/  IMAD.WIDE R18, R26, 0x4, R16 ;  /* 0x000000041a127825 */ /* 0x003fca00078e0210 */
[----:B------:R-:W5:Y:S01]  /*02e0*/  @!P3 LDG.E.EL R10, desc[UR6][R18.64] ;  /* 0x00000006120ab981 */ /* 0x000f62000c2e1900 */
[----:B------:R-:W-:-:S04]  /*02f0*/  IADD3 R23, R6, 0x8, R11 ;  /* 0x0000000806177810 */ /* 0x000fc80007ffe00b */
[----:B------:R-:W-:Y:S01]  /*0300*/  ISETP.GE.AND P4, PT, R23, R2, PT ;  /* 0x000000021700720c */ /* 0x000fe20003f86270 */
[----:B------:R-:W-:Y:S01]  /*0310*/  IMAD.WIDE R20, R29, 0x2, R12 ;  /* 0x000000021d147825 */ /* 0x000fe200078e020c */
[----:B------:R-:W-:-:S03]  /*0320*/  MOV R29, RZ ;  /* 0x000000ff001d7202 */ /* 0x000fc60000000f00 */
[----:B------:R-:W-:Y:S01]  /*0330*/  IMAD.WIDE R22, R23, 0x4, R16 ;  /* 0x0000000417167825 */ /* 0x000fe200078e0210 */
[----:B------:R-:W-:-:S06]  /*0340*/  PRMT R26, RZ, 0x7610, R26 ;  /* 0x00007610ff1a7816 */ /* 0x000fcc000000001a */
[----:B------:R0:W5:Y:S04]  /*0350*/  @!P3 LDG.E.EF.U16 R26, desc[UR6][R20.64] ;  /* 0x00000006141ab981 */ /* 0x000168000c0e1500 */
[----:B------:R1:W5:Y:S01]  /*0360*/  @!P4 LDG.E.EL R29, desc[UR6][R22.64] ;  /* 0x00000006161dc981 */ /* 0x000362000c2e1900 */
[----:B0-----:R-:W-:Y:S02]  /*0370*/  IADD3 R21, R8, 0x8000, RZ ;  /* 0x0000800008157810 */ /* 0x001fe40007ffe0ff */
[----:B-1----:R-:W-:-:S04]  /*0380*/  IADD3 R23, R6, 0xc, R11 ;  /* 0x0000000c06177810 */ /* 0x002fc80007ffe00b */
[----:B------:R-:W-:Y:S01]  /*0390*/  ISETP.GE.AND P1, PT, R23, R2, PT ;  /* 0x000000021700720c */ /* 0x000fe20003f26270 */
[----:B------:R-:W-:-:S04]  /*03a0*/  IMAD.WIDE R18, R21, 0x2, R12 ;  /* 0x0000000215127825 */ /* 0x000fc800078e020c */
[----:B------:R-:W-:-:S04]  /*03b0*/  IMAD.WIDE R20, R21, 0x2, R14 ;  /* 0x0000000215147825 */ /* 0x000fc800078e020e */
[----:B----4-:R-:W-:-:S05]  /*03c0*/  HADD2.F32 R27, -RZ, R27.H0_H0 ;  /* 0x2000001bff1b7230 */ /* 0x010fca0000004100 */
[----:B---3--:R-:W-:Y:S01]  /*03d0*/  FMUL R22, R27, R28 ;  /* 0x0000001c1b167220 */ /* 0x008fe20000400000 */
[----:B------:R-:W-:Y:S01]  /*03e0*/  PRMT R27, RZ, 0x7610, R27 ;  /* 0x00007610ff1b7816 */ /* 0x000fe2000000001b */
[----:B--2---:R-:W-:Y:S01]  /*03f0*/  HADD2.F32 R24, -RZ, R24.H0_H0 ;  /* 0x20000018ff187230 */ /* 0x004fe20000004100 */
[----:B------:R-:W-:-:S04]  /*0400*/  PRMT R28, RZ, 0x7610, R28 ;  /* 0x00007610ff1c7816 */ /* 0x000fc8000000001c */
[----:B------:R0:W2:Y:S01]  /*0410*/  @!P4 LDG.E.EF.U16 R27, desc[UR6][R18.64] ;  /* 0x00000006121bc981 */ /* 0x0000a2000c0e1500 */
[----:B------:R-:W-:Y:S01]  /*0420*/  @!P2 FFMA R9, R24, R22, R9 ;  /* 0x000000161809a223 */ /* 0x000fe20000000009 */
[----:B------:R-:W-:Y:S02]  /*0430*/  IMAD.MOV.U32 R24, RZ, RZ, RZ ;  /* 0x000000ffff187224 */ /* 0x000fe400078e00ff */
[----:B------:R1:W3:Y:S01]  /*0440*/  @!P4 LDG.E.EF.U16 R28, desc[UR6][R20.64] ;  /* 0x00000006141cc981 */ /* 0x0002e2000c0e1500 */
[----:B------:R-:W-:-:S04]  /*0450*/  IMAD.WIDE R22, R23, 0x4, R16 ;  /* 0x0000000417167825 */ /* 0x000fc800078e0210 */
[----:B-----5:R-:W-:Y:S01]  /*0460*/  HADD2.F32 R25, -RZ, R25.H0_H0 ;  /* 0x20000019ff197230 */ /* 0x020fe20000004100 */
[----:B0-----:R-:W-:Y:S01]  /*0470*/  IADD3 R19, R8, 0xc000, RZ ;  /* 0x0000c00008137810 */ /* 0x001fe20007ffe0ff */
[----:B------:R0:W4:Y:S04]  /*0480*/  @!P1 LDG.E.EL R24, desc[UR6][R22.64] ;  /* 0x0000000616189981 */ /* 0x000128000c2e1900 */
[----:B-1----:R-:W-:-:S04]  /*0490*/  IMAD.WIDE R20, R19, 0x2, R12 ;  /* 0x0000000213147825 */ /* 0x002fc800078e020c */
[----:B------:R-:W-:-:S04]  /*04a0*/  IMAD.WIDE R18, R19, 0x2, R14 ;  /* 0x0000000213127825 */ /* 0x000fc800078e020e */
[----:B0-----:R-:W-:Y:S01]  /*04b0*/  FMUL R22, R25, R10 ;  /* 0x0000000a19167220 */ /* 0x001fe20000400000 */
[----:B------:R-:W-:Y:S02]  /*04c0*/  PRMT R25, RZ, 0x7610, R25 ;  /* 0x00007610ff197816 */ /* 0x000fe40000000019 */
[----:B------:R-:W-:-:S04]  /*04d0*/  PRMT R10, RZ, 0x7610, R10 ;  /* 0x00007610ff0a7816 */ /* 0x000fc8000000000a */
[----:B------:R-:W5:Y:S04]  /*04e0*/  @!P1 LDG.E.EF.U16 R25, desc[UR6][R18.64] ;  /* 0x0000000612199981 */ /* 0x000f68000c0e1500 */
[----:B------:R-:W4:Y:S01]  /*04f0*/  @!P1 LDG.E.EF.U16 R10, desc[UR6][R20.64] ;  /* 0x00000006140a9981 */ /* 0x000f22000c0e1500 */
[----:B------:R-:W-:Y:S01]  /*0500*/  IADD3 R11, R11, 0x10, RZ ;  /* 0x000000100b0b7810 */ /* 0x000fe20007ffe0ff */
[----:B------:R-:W-:-:S03]  /*0510*/  HADD2.F32 R26, -RZ, R26.H0_H0 ;  /* 0x2000001aff1a7230 */ /* 0x000fc60000004100 */
[----:B------:R-:W-:Y:S02]  /*0520*/  ISETP.GE.AND P2, PT, R11, R3, PT ;  /* 0x000000030b00720c */ /* 0x000fe40003f46270 */
[----:B------:R-:W-:Y:S01]  /*0530*/  @!P3 FFMA R9, R26, R22, R9 ;  /* 0x000000161a09b223 */ /* 0x000fe20000000009 */
[----:B------:R-:W-:Y:S02]  /*0540*/  VIADD R8, R8, 0x10000 ;  /* 0x0001000008087836 */ /* 0x000fe40000000000 */
[----:B--2---:R-:W-:Y:S02]  /*0550*/  HADD2.F32 R22, -RZ, R27.H0_H0 ;  /* 0x2000001bff167230 */ /* 0x004fe40000004100 */
[----:B---3--:R-:W-:-:S05]  /*0560*/  HADD2.F32 R28, -RZ, R28.H0_H0 ;  /* 0x2000001cff1c7230 */ /* 0x008fca0000004100 */
[----:B------:R-:W-:-:S04]  /*0570*/  FMUL R29, R28, R29 ;  /* 0x0000001d1c1d7220 */ /* 0x000fc80000400000 */
[----:B------:R-:W-:Y:S01]  /*0580*/  @!P4 FFMA R9, R22, R29, R9 ;  /* 0x0000001d1609c223 */ /* 0x000fe20000000009 */
[----:B-----5:R-:W-:Y:S02]  /*0590*/  HADD2.F32 R25, -RZ, R25.H0_H0 ;  /* 0x20000019ff197230 */ /* 0x020fe40000004100 */
[----:B----4-:R-:W-:-:S03]  /*05a0*/  HADD2.F32 R10, -RZ, R10.H0_H0 ;  /* 0x2000000aff0a7230 */ /* 0x010fc60000004100 */
[----:B------:R-:W-:-:S04]  /*05b0*/  FMUL R24, R25, R24 ;  /* 0x0000001819187220 */ /* 0x000fc80000400000 */
[----:B------:R-:W-:Y:S01]  /*05c0*/  @!P1 FFMA R9, R10, R24, R9 ;  /* 0x000000180a099223 */ /* 0x000fe20000000009 */
[----:B------:R-:W-:Y:S06]  /*05d0*/  @!P2 BRA `(.L_x_2) ;  /* 0xfffffff800f0a947 */ /* 0x000fec000383ffff */
.L_x_1:
[----:B------:R-:W-:-:S04]  /*05e0*/  IADD3 R3, -R11, R2, RZ ;  /* 0x000000020b037210 */ /* 0x000fc80007ffe1ff */
[----:B------:R-:W-:-:S13]  /*05f0*/  ISETP.GT.AND P1, PT, R3, 0x4, PT ;  /* 0x000000040300780c */ /* 0x000fda0003f24270 */
[----:B------:R-:W-:Y:S05]  /*0600*/  @!P1 BRA `(.L_x_3) ;  /* 0x00000000009c9947 */ /* 0x000fea0003800000 */
[----:B------:R-:W1:Y:S01]  /*0610*/  LDC.64 R16, c[0x0][0x218] ;  /* 0x00008600ff107b82 */ /* 0x000e620000000a00 */
[----:B------:R-:W-:Y:S01]  /*0620*/  IADD3 R19, R6, R11, RZ ;  /* 0x0000000b06137210 */ /* 0x000fe20007ffe0ff */
[----:B------:R-:W-:Y:S01]  /*0630*/  VIADD R7, R11, 0x4 ;  /* 0x000000040b077836 */ /* 0x000fe20000000000 */
[----:B------:R-:W-:Y:S02]  /*0640*/  PRMT R20, RZ, 0x7610, R20 ;  /* 0x00007610ff147816 */ /* 0x000fe40000000014 */
[----:B------:R-:W-:-:S03]  /*0650*/  ISETP.GE.AND P0, PT, R19, R2, PT ;  /* 0x000000021300720c */ /* 0x000fc60003f06270 */
[----:B------:R-:W2:Y:S01]  /*0660*/  LDC.64 R12, c[0x0][0x210] ;  /* 0x00008400ff0c7b82 */ /* 0x000ea20000000a00 */
[----:B------:R-:W-:-:S07]  /*0670*/  IADD3 R23, R6, R7, RZ ;  /* 0x0000000706177210 */ /* 0x000fce0007ffe0ff */
[----:B------:R-:W3:Y:S01]  /*0680*/  LDC.64 R14, c[0x0][0x220] ;  /* 0x00008800ff0e7b82 */ /* 0x000ee20000000a00 */
[----:B------:R-:W-:Y:S01]  /*0690*/  HFMA2.MMA R21, -RZ, RZ, 0, 0 ;  /* 0x00000000ff157435 */ /* 0x000fe200000001ff */
[----:B------:R-:W-:Y:S02]  /*06a0*/  ISETP.GE.AND P1, PT, R23, R2, PT ;  /* 0x000000021700720c */ /* 0x000fe40003f26270 */
[----:B------:R-:W-:Y:S01]  /*06b0*/  PRMT R22, RZ, 0x7610, R22 ;  /* 0x00007610ff167816 */ /* 0x000fe20000000016 */
[----:B-1----:R-:W-:-:S05]  /*06c0*/  IMAD.WIDE R24, R8, 0x2, R16 ;  /* 0x0000000208187825 */ /* 0x002fca00078e0210 */
[----:B------:R1:W4:Y:S01]  /*06d0*/  @!P0 LDG.E.EF.U16 R20, desc[UR6][R24.64] ;  /* 0x0000000618148981 */ /* 0x000322000c0e1500 */
[C---:B------:R-:W-:Y:S02]  /*06e0*/  VIADD R3, R8.reuse, 0x4000 ;  /* 0x0000400008037836 */ /* 0x040fe40000000000 */
[----:B--2---:R-:W-:Y:S01]  /*06f0*/  IMAD.WIDE R10, R8, 0x2, R12 ;  /* 0x00000002080a7825 */ /* 0x004fe200078e020c */
[----:B------:R-:W-:-:S03]  /*0700*/  PRMT R8, RZ, 0x7610, R8 ;  /* 0x00007610ff087816 */ /* 0x000fc60000000008 */
[----:B------:R-:W-:Y:S01]  /*0710*/  IMAD.WIDE R16, R3, 0x2, R16 ;  /* 0x0000000203107825 */ /* 0x000fe200078e0210 */
[----:B------:R-:W2:Y:S03]  /*0720*/  @!P0 LDG.E.EF.U16 R22, desc[UR6][R10.64] ;  /* 0x000000060a168981 */ /* 0x000ea6000c0e1500 */
[--C-:B---3--:R-:W-:Y:S01]  /*0730*/  IMAD.WIDE R18, R19, 0x4, R14.reuse ;  /* 0x0000000413127825 */ /* 0x108fe200078e020e */
[----:B-1----:R-:W-:Y:S01]  /*0740*/  MOV R24, RZ ;  /* 0x000000ff00187202 */ /* 0x002fe20000000f00 */
[----:B------:R-:W3:Y:S04]  /*0750*/  @!P1 LDG.E.EF.U16 R8, desc[UR6][R16.64] ;  /* 0x0000000610089981 */ /* 0x000ee8000c0e1500 */
[----:B------:R-:W5:Y:S01]  /*0760*/  @!P0 LDG.E.EL R21, desc[UR6][R18.64] ;  /* 0x0000000612158981 */ /* 0x000f62000c2e1900 */
[----:B------:R-:W-:Y:S01]  /*0770*/  IMAD.WIDE R14, R23, 0x4, R14 ;  /* 0x00000004170e7825 */ /* 0x000fe200078e020e */
[----:B------:R-:W-:-:S03]  /*0780*/  PRMT R23, RZ, 0x7610, R23 ;  /* 0x00007610ff177816 */ /* 0x000fc60000000017 */
[----:B------:R-:W-:Y:S01]  /*0790*/  IMAD.WIDE R12, R3, 0x2, R12 ;  /* 0x00000002030c7825 */ /* 0x000fe200078e020c */
[----:B------:R-:W3:Y:S04]  /*07a0*/  @!P1 LDG.E.EL R24, desc[UR6][R14.64] ;  /* 0x000000060e189981 */ /* 0x000ee8000c2e1900 */
[----:B------:R-:W3:Y:S01]  /*07b0*/  @!P1 LDG.E.EF.U16 R23, desc[UR6][R12.64] ;  /* 0x000000060c179981 */ /* 0x000ee2000c0e1500 */
[----:B----4-:R-:W-:Y:S02]  /*07c0*/  HADD2.F32 R20, -RZ, R20.H0_H0 ;  /* 0x20000014ff147230 */ /* 0x010fe40000004100 */
[----:B--2---:R-:W-:-:S03]  /*07d0*/  HADD2.F32 R22, -RZ, R22.H0_H0 ;  /* 0x20000016ff167230 */ /* 0x004fc60000004100 */
[----:B-----5:R-:W-:Y:S01]  /*07e0*/  FMUL R10, R20, R21 ;  /* 0x00000015140a7220 */ /* 0x020fe20000400000 */
[----:B---3--:R-:W-:-:S03]  /*07f0*/  HADD2.F32 R11, -RZ, R8.H0_H0 ;  /* 0x20000008ff0b7230 */ /* 0x008fc60000004100 */
[----:B------:R-:W-:Y:S02]  /*0800*/  FFMA R10, R22, R10, R9 ;  /* 0x0000000a160a7223 */ /* 0x000fe40000000009 */
[----:B------:R-:W-:-:S03]  /*0810*/  FMUL R8, R11, R24 ;  /* 0x000000180b087220 */ /* 0x000fc60000400000 */
[----:B------:R-:W-:Y:S01]  /*0820*/  FSEL R9, R10, R9, !P0 ;  /* 0x000000090a097208 */ /* 0x000fe20004000000 */
[----:B------:R-:W-:Y:S01]  /*0830*/  HADD2.F32 R10, -RZ, R23.H0_H0 ;  /* 0x20000017ff0a7230 */ /* 0x000fe20000004100 */
[----:B------:R-:W-:Y:S02]  /*0840*/  PLOP3.LUT P0, PT, PT, PT, PT, 0x8, 0x0 ;  /* 0x000000000000781c */ /* 0x000fe40003f0e170 */
[----:B------:R-:W-:Y:S02]  /*0850*/  IADD3 R11, R7, 0x4, RZ ;  /* 0x00000004070b7810 */ /* 0x000fe40007ffe0ff */
[----:B------:R-:W-:Y:S01]  /*0860*/  @!P1 FFMA R9, R10, R8, R9 ;  /* 0x000000080a099223 */ /* 0x000fe20000000009 */
[----:B------:R-:W-:-:S08]  /*0870*/  VIADD R8, R3, 0x4000 ;  /* 0x0000400003087836 */ /* 0x000fd00000000000 */
.L_x_3:
[----:B------:R-:W-:-:S13]  /*0880*/  ISETP.LT.OR P0, PT, R11, R2, P0 ;  /* 0x000000020b00720c */ /* 0x000fda0000701670 */
[----:B------:R-:W-:Y:S05]  /*0890*/  @!P0 BRA `(.L_x_0) ;  /* 0x0000000000488947 */ /* 0x000fea0003800000 */
[----:B------:R-:W1:Y:S01]  /*08a0*/  LDC.64 R14, c[0x0][0x218] ;  /* 0x00008600ff0e7b82 */ /* 0x000e620000000a00 */
[----:B------:R-:W-:Y:S02]  /*08b0*/  IADD3 R7, R6, R11, RZ ;  /* 0x0000000b06077210 */ /* 0x000fe40007ffe0ff */
[----:B------:R-:W-:Y:S02]  /*08c0*/  PRMT R10, RZ, 0x7610, R10 ;  /* 0x00007610ff0a7816 */ /* 0x000fe4000000000a */
[----:B------:R-:W-:-:S03]  /*08d0*/  ISETP.GE.AND P0, PT, R7, R2, PT ;  /* 0x000000020700720c */ /* 0x000fc60003f06270 */
[----:B------:R-:W2:Y:S08]  /*08e0*/  LDC.64 R12, c[0x0][0x210] ;  /* 0x00008400ff0c7b82 */ /* 0x000eb00000000a00 */
[----:B------:R-:W3:Y:S01]  /*08f0*/  LDC.64 R16, c[0x0][0x220] ;  /* 0x00008800ff107b82 */ /* 0x000ee20000000a00 */
[----:B------:R-:W-:Y:S01]  /*0900*/  HFMA2.MMA R11, -RZ, RZ, 0, 0 ;  /* 0x00000000ff0b7435 */ /* 0x000fe200000001ff */
[----:B-1----:R-:W-:-:S05]  /*0910*/  IMAD.WIDE R2, R8, 0x2, R14 ;  /* 0x0000000208027825 */ /* 0x002fca00078e020e */
[----:B------:R-:W4:Y:S01]  /*0920*/  @!P0 LDG.E.EF.U16 R10, desc[UR6][R2.64] ;  /* 0x00000006020a8981 */ /* 0x000f22000c0e1500 */
[----:B--2---:R-:W-:Y:S01]  /*0930*/  IMAD.WIDE R12, R8, 0x2, R12 ;  /* 0x00000002080c7825 */ /* 0x004fe200078e020c */
[----:B------:R-:W-:-:S06]  /*0940*/  PRMT R8, RZ, 0x7610, R8 ;  /* 0x00007610ff087816 */ /* 0x000fcc0000000008 */
[----:B------:R-:W2:Y:S01]  /*0950*/  @!P0 LDG.E.EF.U16 R8, desc[UR6][R12.64] ;  /* 0x000000060c088981 */ /* 0x000ea2000c0e1500 */
[----:B---3--:R-:W-:-:S05]  /*0960*/  IMAD.WIDE R6, R7, 0x4, R16 ;  /* 0x0000000407067825 */ /* 0x008fca00078e0210 */
[----:B------:R-:W3:Y:S01]  /*0970*/  @!P0 LDG.E.EL R11, desc[UR6][R6.64] ;  /* 0x00000006060b8981 */ /* 0x000ee2000c2e1900 */
[----:B----4-:R-:W-:Y:S02]  /*0980*/  HADD2.F32 R14, -RZ, R10.H0_H0 ;  /* 0x2000000aff0e7230 */ /* 0x010fe40000004100 */
[----:B--2---:R-:W-:-:S03]  /*0990*/  HADD2.F32 R10, -RZ, R8.H0_H0 ;  /* 0x20000008ff0a7230 */ /* 0x004fc60000004100 */
[----:B---3--:R-:W-:-:S04]  /*09a0*/  FMUL R8, R14, R11 ;  /* 0x0000000b0e087220 */ /* 0x008fc80000400000 */
[----:B------:R-:W-:-:S07]  /*09b0*/  @!P0 FFMA R9, R8, R10, R9 ;  /* 0x0000000a08098223 */ /* 0x000fce0000000009 */
.L_x_0:
[----:B------:R-:W1:Y:S01]  /*09c0*/  SHFL.BFLY PT, R2, R9, 0x2, 0x1f ;  /* 0x0c401f0009027f89 */ /* 0x000e6200000e0000 */
[----:B------:R-:W2:Y:S01]  /*09d0*/  S2UR UR5, SR_CgaCtaId ;  /* 0x00000000000579c3 */ /* 0x000ea20000008800 */
[----:B------:R-:W-:Y:S01]  /*09e0*/  UMOV UR4, 0x400 ;  /* 0x0000040000047882 */ /* 0x000fe20000000000 */
[----:B------:R-:W-:Y:S01]  /*09f0*/  LOP3.LUT P0, RZ, R0, 0x38, RZ, 0xc0, !PT ;  /* 0x0000003800ff7812 */ /* 0x000fe2000780c0ff */
[----:B-1----:R-:W-:Y:S01]  /*0a00*/  FADD R3, R2, R9 ;  /* 0x0000000902037221 */ /* 0x002fe20000000000 */
[----:B--2---:R-:W-:-:S04]  /*0a10*/  UPRMT UR4, UR5, 0x654, UR4 ;  /* 0x0000065405047896 */ /* 0x004fc80008000004 */
[----:B------:R-:W1:Y:S02]  /*0a20*/  SHFL.BFLY PT, R2, R3, 0x1, 0x1f ;  /* 0x0c201f0003027f89 */ /* 0x000e6400000e0000 */
[----:B------:R-:W-:Y:S01]  /*0a30*/  LEA R7, R4, UR4, 0x2 ;  /* 0x0000000404077c11 */ /* 0x000fe2000f8e10ff */
[----:B-1----:R-:W-:Y:S01]  /*0a40*/  FADD R6, R3, R2 ;  /* 0x0000000203067221 */ /* 0x002fe20000000000 */
[----:B------:R-:W-:-:S04]  /*0a50*/  LOP3.LUT R2, R0, 0x7, RZ, 0xc0, !PT ;  /* 0x0000000700027812 */ /* 0x000fc800078ec0ff */
[----:B------:R1:W-:Y:S01]  /*0a60*/  STS [R7], R6 ;  /* 0x0000000607007388 */ /* 0x0003e20000000800 */
[----:B------:R-:W-:Y:S01]  /*0a70*/  LEA R4, R2, UR4, 0x2 ;  /* 0x0000000402047c11 */ /* 0x000fe2000f8e10ff */
[----:B------:R-:W-:Y:S06]  /*0a80*/  BAR.SYNC.DEFER_BLOCKING 0x0 ;  /* 0x0000000000007b1d */ /* 0x000fec0000010000 */
[----:B-1----:R-:W-:Y:S05]  /*0a90*/  @P0 EXIT ;  /* 0x000000000000094d */ /* 0x002fea0003800000 */
[----:B------:R-:W0:Y:S01]  /*0aa0*/  LDS R4, [R4] ;  /* 0x0000000004047984 */ /* 0x000e220000000800 */
[----:B------:R-:W1:Y:S01]  /*0ab0*/  LDC.64 R2, c[0x0][0x228] ;  /* 0x00008a00ff027b82 */ /* 0x000e620000000a00 */
[----:B------:R-:W-:-:S05]  /*0ac0*/  LOP3.LUT R5, R5, 0x7, R0, 0xf8, !PT ;  /* 0x0000000705057812 */ /* 0x000fca00078ef800 */
[----:B-1----:R-:W-:Y:S01]  /*0ad0*/  IMAD.WIDE R2, R5, 0x2, R2 ;  /* 0x0000000205027825 */ /* 0x002fe200078e0202 */
[----:B0-----:R-:W-:-:S05]  /*0ae0*/  F2FP.F16.F32.PACK_AB R0, RZ, R4 ;  /* 0x00000004ff00723e */ /* 0x001fca00000000ff */
[----:B------:R-:W-:Y:S01]  /*0af0*/  STG.E.U16 desc[UR6][R2.64], R0 ;  /* 0x0000000002007986 */ /* 0x000fe2000c101506 */
[----:B------:R-:W-:Y:S05]  /*0b00*/  EXIT ;  /* 0x000000000000794d */ /* 0x000fea0003800000 */
.L_x_4:
[----:B------:R-:W-:-:S00]  /*0b10*/  BRA `(.L_x_4) ;  /* 0xfffffffc00fc7947 */ /* 0x000fc0000383ffff */
[----:B------:R-:W-:-:S00]  /*0b20*/  NOP ;  /* 0x0000000000007918 */ /* 0x000fc00000000000 */
        /* <DEDUP_REMOVED lines=13> */
.L_x_5:


//--------------------- .nv.shared.triton_red_fused__to_copy_mul_sum_1 --------------------------
	.section	.nv.shared.triton_red_fused__to_copy_mul_sum_1,"aw",@nobits
	.sectionflags	@""
	.align	16
	.zero		1024


//--------------------- .nv.constant0.triton_red_fused__to_copy_mul_sum_1 --------------------------
	.section	.nv.constant0.triton_red_fused__to_copy_mul_sum_1,"a",@progbits
	.sectionflags	@""
	.align	4
.nv.constant0.triton_red_fused__to_copy_mul_sum_1:
	.zero		576
